//
// Generated by NVIDIA NVVM Compiler
//
// Compiler Build ID: CL-36424714
// Cuda compilation tools, release 13.0, V13.0.88
// Based on NVVM 20.0.0
//

.version 9.0
.target sm_100
.address_size 64

	// .globl	_Z3mapP5char2S0_i

.visible .entry _Z3mapP5char2S0_i(
	.param .u64 .ptr .align 1 _Z3mapP5char2S0_i_param_0,
	.param .u64 .ptr .align 1 _Z3mapP5char2S0_i_param_1,
	.param .u32 _Z3mapP5char2S0_i_param_2
)
{
	.reg .pred 	%p<4>;
	.reg .b16 	%rs<3>;
	.reg .b32 	%r<21>;
	.reg .b64 	%rd<9>;

	ld.param.u64 	%rd1, [_Z3mapP5char2S0_i_param_0];
	ld.param.u64 	%rd2, [_Z3mapP5char2S0_i_param_1];
	ld.param.u32 	%r2, [_Z3mapP5char2S0_i_param_2];
	mul.lo.s32 	%r4, %r2, 5;
	add.s32 	%r5, %r4, 4;
	mov.u32 	%r6, %ctaid.y;
	setp.lt.s32 	%p1, %r6, %r4;
	setp.gt.s32 	%p2, %r6, %r5;
	or.pred  	%p3, %p1, %p2;
	@%p3 bra 	$L__BB0_2;
	cvta.to.global.u64 	%rd3, %rd1;
	cvta.to.global.u64 	%rd4, %rd2;
	mov.u32 	%r7, %ntid.x;
	mov.u32 	%r8, %ntid.y;
	mul.lo.s32 	%r9, %r7, %r8;
	mov.u32 	%r10, %ctaid.x;
	mov.u32 	%r11, %nctaid.y;
	mul.lo.s32 	%r12, %r10, %r11;
	mul.lo.s32 	%r13, %r6, %r7;
	add.s32 	%r14, %r12, %r13;
	mov.u32 	%r15, %tid.y;
	mad.lo.s32 	%r16, %r14, %r9, %r15;
	mul.hi.u32 	%r17, %r12, -858993459;
	shr.u32 	%r18, %r17, 2;
	add.s32 	%r19, %r18, %r13;
	mad.lo.s32 	%r20, %r19, %r9, %r15;
	mul.wide.s32 	%rd5, %r20, 2;
	add.s64 	%rd6, %rd4, %rd5;
	mul.wide.s32 	%rd7, %r16, 2;
	add.s64 	%rd8, %rd3, %rd7;
	ld.global.v2.u8 	{%rs1, %rs2}, [%rd8];
	st.global.v2.u8 	[%rd6], {%rs1, %rs2};
$L__BB0_2:
	ret;

}


// ===== COMPILED SASS (sm_100) =====

	.target	sm_100

	.elftype	@"ET_EXEC"


//--------------------- .note.nv.tkinfo           --------------------------
	.section	.note.nv.tkinfo,"",@"SHT_NOTE"
	.sectionflags	@"SHF_NOTE_NV_TKINFO"
	.tkinfo
        /*0018*/ 	.word	0x00000002
        /*0030*/ 	.string	""
        /*0030*/ 	.string	"ptxas"
        /*0030*/ 	.string	"Cuda compilation tools, release 13.0, V13.0.88"
        /*0030*/ 	.string	"Build cuda_13.0.r13.0/compiler.36424714_0"
        /*0030*/ 	.string	"-arch sm_100 -m 64 "



//--------------------- .note.nv.cuinfo           --------------------------
	.section	.note.nv.cuinfo,"",@"SHT_NOTE"
	.sectionflags	@"SHF_NOTE_NV_CUINFO"
        /*0018*/ 	.short	0x0002
        /*001a*/ 	.short	0x0064
        /*001c*/ 	.short	0x0082
	.zero		2


//--------------------- .nv.info                  --------------------------
	.section	.nv.info,"",@"SHT_CUDA_INFO"
	.align	4


	//----- nvinfo : EIATTR_REGCOUNT
	.align		4
        /*0000*/ 	.byte	0x04, 0x2f
        /*0002*/ 	.short	(.L_1 - .L_0)
	.align		4
.L_0:
        /*0004*/ 	.word	index@(_Z3mapP5char2S0_i)
        /*0008*/ 	.word	0x0000000c


	//----- nvinfo : EIATTR_FRAME_SIZE
	.align		4
.L_1:
        /*000c*/ 	.byte	0x04, 0x11
        /*000e*/ 	.short	(.L_3 - .L_2)
	.align		4
.L_2:
        /*0010*/ 	.word	index@(_Z3mapP5char2S0_i)
        /*0014*/ 	.word	0x00000000


	//----- nvinfo : EIATTR_MIN_STACK_SIZE
	.align		4
.L_3:
        /*0018*/ 	.byte	0x04, 0x12
        /*001a*/ 	.short	(.L_5 - .L_4)
	.align		4
.L_4:
        /*001c*/ 	.word	index@(_Z3mapP5char2S0_i)
        /*0020*/ 	.word	0x00000000
.L_5:


//--------------------- .nv.compat                --------------------------
	.section	.nv.compat,"",@"SHT_CUDA_COMPAT_INFO"
	.align	4
        /*0000*/ 	.byte	0x02, 0x09, 0x00, 0x00, 0x02, 0x02, 0x01, 0x00, 0x02, 0x05, 0x05, 0x00, 0x03, 0x07, 0x01, 0x01
        /*0010*/ 	.byte	0x02, 0x03, 0x00, 0x00, 0x02, 0x06, 0x01, 0x00, 0x04, 0x0b, 0x08, 0x00, 0x09, 0x00, 0x00, 0x00
        /*0020*/ 	.byte	0x00, 0x00, 0x00, 0x00


//--------------------- .nv.info._Z3mapP5char2S0_i --------------------------
	.section	.nv.info._Z3mapP5char2S0_i,"",@"SHT_CUDA_INFO"
	.sectionflags	@""
	.align	4


	//----- nvinfo : EIATTR_CUDA_API_VERSION
	.align		4
        /*0000*/ 	.byte	0x04, 0x37
        /*0002*/ 	.short	(.L_7 - .L_6)
.L_6:
        /*0004*/ 	.word	0x00000082


	//----- nvinfo : EIATTR_KPARAM_INFO
	.align		4
.L_7:
        /*0008*/ 	.byte	0x04, 0x17
        /*000a*/ 	.short	(.L_9 - .L_8)
.L_8:
        /*000c*/ 	.word	0x00000000
        /*0010*/ 	.short	0x0002
        /*0012*/ 	.short	0x0010
        /*0014*/ 	.byte	0x00, 0xf0, 0x11, 0x00


	//----- nvinfo : EIATTR_KPARAM_INFO
	.align		4
.L_9:
        /*0018*/ 	.byte	0x04, 0x17
        /*001a*/ 	.short	(.L_11 - .L_10)
.L_10:
        /*001c*/ 	.word	0x00000000
        /*0020*/ 	.short	0x0001
        /*0022*/ 	.short	0x0008
        /*0024*/ 	.byte	0x00, 0xf5, 0x21, 0x00


	//----- nvinfo : EIATTR_KPARAM_INFO
	.align		4
.L_11:
        /*0028*/ 	.byte	0x04, 0x17
        /*002a*/ 	.short	(.L_13 - .L_12)
.L_12:
        /*002c*/ 	.word	0x00000000
        /*0030*/ 	.short	0x0000
        /*0032*/ 	.short	0x0000
        /*0034*/ 	.byte	0x00, 0xf5, 0x21, 0x00


	//----- nvinfo : EIATTR_SPARSE_MMA_MASK
	.align		4
.L_13:
        /*0038*/ 	.byte	0x03, 0x50
        /*003a*/ 	.short	0x0000


	//----- nvinfo : EIATTR_MAXREG_COUNT
	.align		4
        /*003c*/ 	.byte	0x03, 0x1b
        /*003e*/ 	.short	0x00ff


	//----- nvinfo : EIATTR_MERCURY_ISA_VERSION
	.align		4
        /*0040*/ 	.byte	0x03, 0x5f
        /*0042*/ 	.short	0x0101


	//----- nvinfo : EIATTR_VRC_CTA_INIT_COUNT
	.align		4
        /*0044*/ 	.byte	0x02, 0x4a
	.zero		1
	.zero		1


	//----- nvinfo : EIATTR_EXIT_INSTR_OFFSETS
	.align		4
        /*0048*/ 	.byte	0x04, 0x1c
        /*004a*/ 	.short	(.L_15 - .L_14)


	//   ....[0]....
.L_14:
        /*004c*/ 	.word	0x00000070


	//   ....[1]....
        /*0050*/ 	.word	0x000001d0


	//----- nvinfo : EIATTR_CBANK_PARAM_SIZE
	.align		4
.L_15:
        /*0054*/ 	.byte	0x03, 0x19
        /*0056*/ 	.short	0x0014


	//----- nvinfo : EIATTR_PARAM_CBANK
	.align		4
        /*0058*/ 	.byte	0x04, 0x0a
        /*005a*/ 	.short	(.L_17 - .L_16)
	.align		4
.L_16:
        /*005c*/ 	.word	index@(.nv.constant0._Z3mapP5char2S0_i)
        /*0060*/ 	.short	0x0380
        /*0062*/ 	.short	0x0014


	//----- nvinfo : EIATTR_SW_WAR
	.align		4
.L_17:
        /*0064*/ 	.byte	0x04, 0x36
        /*0066*/ 	.short	(.L_19 - .L_18)
.L_18:
        /*0068*/ 	.word	0x00000008
.L_19:


//--------------------- .nv.callgraph             --------------------------
	.section	.nv.callgraph,"",@"SHT_CUDA_CALLGRAPH"
	.align	4
	.sectionentsize	8
	.align		4
        /*0000*/ 	.word	0x00000000
	.align		4
        /*0004*/ 	.word	0xffffffff
	.align		4
        /*0008*/ 	.word	0x00000000
	.align		4
        /*000c*/ 	.word	0xfffffffe
	.align		4
        /*0010*/ 	.word	0x00000000
	.align		4
        /*0014*/ 	.word	0xfffffffd
	.align		4
        /*0018*/ 	.word	0x00000000
	.align		4
        /*001c*/ 	.word	0xfffffffc


//--------------------- .text._Z3mapP5char2S0_i   --------------------------
	.section	.text._Z3mapP5char2S0_i,"ax",@progbits
	.align	128
        .global         _Z3mapP5char2S0_i
        .type           _Z3mapP5char2S0_i,@function
        .size           _Z3mapP5char2S0_i,(.L_x_1 - _Z3mapP5char2S0_i)
        .other          _Z3mapP5char2S0_i,@"STO_CUDA_ENTRY STV_DEFAULT"
_Z3mapP5char2S0_i:
.text._Z3mapP5char2S0_i:
[----:B------:R-:W-:Y:S01]  /*0000*/  LDC R1, c[0x0][0x37c] ;  /* 0x0000df00ff017b82 */ /* 0x000fe20000000800 */
[----:B------:R-:W0:Y:S01]  /*0010*/  S2R R7, SR_CTAID.Y ;  /* 0x0000000000077919 */ /* 0x000e220000002600 */
[----:B------:R-:W1:Y:S02]  /*0020*/  LDCU UR4, c[0x0][0x390] ;  /* 0x00007200ff0477ac */ /* 0x000e640008000800 */
[----:B-1----:R-:W-:-:S04]  /*0030*/  UIMAD UR4, UR4, 0x5, URZ ;  /* 0x00000005040478a4 */ /* 0x002fc8000f8e02ff */
[----:B------:R-:W-:-:S06]  /*0040*/  UIADD3 UR5, UPT, UPT, UR4, 0x4, URZ ;  /* 0x0000000404057890 */ /* 0x000fcc000fffe0ff */
[----:B0-----:R-:W-:-:S04]  /*0050*/  ISETP.GT.AND P0, PT, R7, UR5, PT ;  /* 0x0000000507007c0c */ /* 0x001fc8000bf04270 */
[----:B------:R-:W-:-:S13]  /*0060*/  ISETP.LT.OR P0, PT, R7, UR4, P0 ;  /* 0x0000000407007c0c */ /* 0x000fda0008701670 */
[----:B------:R-:W-:Y:S05]  /*0070*/  @P0 EXIT ;  /* 0x000000000000094d */ /* 0x000fea0003800000 */
[----:B------:R-:W0:Y:S01]  /*0080*/  LDCU UR4, c[0x0][0x360] ;  /* 0x00006c00ff0477ac */ /* 0x000e220008000800 */
[----:B------:R-:W1:Y:S01]  /*0090*/  S2UR UR6, SR_CTAID.X ;  /* 0x00000000000679c3 */ /* 0x000e620000002500 */
[----:B------:R-:W2:Y:S01]  /*00a0*/  S2R R9, SR_TID.Y ;  /* 0x0000000000097919 */ /* 0x000ea20000002200 */
[----:B------:R-:W3:Y:S06]  /*00b0*/  LDCU UR5, c[0x0][0x364] ;  /* 0x00006c80ff0577ac */ /* 0x000eec0008000800 */
[----:B------:R-:W1:Y:S08]  /*00c0*/  LDC R0, c[0x0][0x374] ;  /* 0x0000dd00ff007b82 */ /* 0x000e700000000800 */
[----:B------:R-:W4:Y:S01]  /*00d0*/  LDC.64 R4, c[0x0][0x380] ;  /* 0x0000e000ff047b82 */ /* 0x000f220000000a00 */
[----:B0-----:R-:W-:Y:S01]  /*00e0*/  IMAD R7, R7, UR4, RZ ;  /* 0x0000000407077c24 */ /* 0x001fe2000f8e02ff */
[----:B---3--:R-:W-:Y:S01]  /*00f0*/  UIMAD UR4, UR4, UR5, URZ ;  /* 0x00000005040472a4 */ /* 0x008fe2000f8e02ff */
[----:B-1----:R-:W-:Y:S01]  /*0100*/  IMAD R0, R0, UR6, RZ ;  /* 0x0000000600007c24 */ /* 0x002fe2000f8e02ff */
[----:B------:R-:W0:Y:S04]  /*0110*/  LDCU.64 UR6, c[0x0][0x358] ;  /* 0x00006b00ff0677ac */ /* 0x000e280008000a00 */
[----:B------:R-:W-:-:S05]  /*0120*/  IADD3 R2, PT, PT, R0, R7, RZ ;  /* 0x0000000700027210 */ /* 0x000fca0007ffe0ff */
[----:B--2---:R-:W-:-:S04]  /*0130*/  IMAD R3, R2, UR4, R9 ;  /* 0x0000000402037c24 */ /* 0x004fc8000f8e0209 */
[----:B----4-:R-:W-:Y:S02]  /*0140*/  IMAD.WIDE R4, R3, 0x2, R4 ;  /* 0x0000000203047825 */ /* 0x010fe400078e0204 */
[----:B------:R-:W1:Y:S04]  /*0150*/  LDC.64 R2, c[0x0][0x388] ;  /* 0x0000e200ff027b82 */ /* 0x000e680000000a00 */
[----:B0-----:R-:W2:Y:S01]  /*0160*/  LDG.E.U16 R4, desc[UR6][R4.64] ;  /* 0x0000000604047981 */ /* 0x001ea2000c1e1500 */
[----:B------:R-:W-:-:S05]  /*0170*/  IMAD.HI.U32 R0, R0, -0x33333333, RZ ;  /* 0xcccccccd00007827 */ /* 0x000fca00078e00ff */
[----:B------:R-:W-:-:S05]  /*0180*/  LEA.HI R0, R0, R7, RZ, 0x1e ;  /* 0x0000000700007211 */ /* 0x000fca00078ff0ff */
[----:B------:R-:W-:-:S04]  /*0190*/  IMAD R7, R0, UR4, R9 ;  /* 0x0000000400077c24 */ /* 0x000fc8000f8e0209 */
[----:B-1----:R-:W-:Y:S01]  /*01a0*/  IMAD.WIDE R2, R7, 0x2, R2 ;  /* 0x0000000207027825 */ /* 0x002fe200078e0202 */
[----:B--2---:R-:W-:-:S05]  /*01b0*/  PRMT R7, R4, 0x7710, RZ ;  /* 0x0000771004077816 */ /* 0x004fca00000000ff */
[----:B------:R-:W-:Y:S01]  /*01c0*/  STG.E.U16 desc[UR6][R2.64], R7 ;  /* 0x0000000702007986 */ /* 0x000fe2000c101506 */
[----:B------:R-:W-:Y:S05]  /*01d0*/  EXIT ;  /* 0x000000000000794d */ /* 0x000fea0003800000 */
.L_x_0:
[----:B------:R-:W-:-:S00]  /*01e0*/  BRA `(.L_x_0) ;  /* 0xfffffffc00fc7947 */ /* 0x000fc0000383ffff */
[----:B------:R-:W-:-:S00]  /*01f0*/  NOP ;  /* 0x0000000000007918 */ /* 0x000fc00000000000 */
        /* <DEDUP_REMOVED lines=8> */
.L_x_1:


//--------------------- .nv.shared.reserved.0     --------------------------
	.section	.nv.shared.reserved.0,"aw",@nobits
	.weak		__nv_reservedSMEM_offset_0_alias
	.size		__nv_reservedSMEM_offset_0_alias, 0, 64
	.other		__nv_reservedSMEM_offset_0_alias,@"STO_CUDA_RESERVED_SHARED STV_DEFAULT"
__nv_reservedSMEM_offset_0_alias:
	.zero		0
	.zero		64


//--------------------- .nv.constant0._Z3mapP5char2S0_i --------------------------
	.section	.nv.constant0._Z3mapP5char2S0_i,"a",@progbits
	.sectionflags	@""
	.align	4
.nv.constant0._Z3mapP5char2S0_i:
	.zero		916


//--------------------- SYMBOLS --------------------------

	.type		.nv.reservedSmem.offset0,@object
	.size		.nv.reservedSmem.offset0,0x4
